	.headerflags	@"EF_CUDA_TEXMODE_UNIFIED EF_CUDA_64BIT_ADDRESS EF_CUDA_ACCELERATORS EF_CUDA_SM90 EF_CUDA_VIRTUAL_SM(EF_CUDA_SM90)"
	.elftype	@"ET_EXEC"


//--------------------- .nv.info                  --------------------------
	.section	.nv.info,"",@"SHT_CUDA_INFO"
	.align	4


	//----- nvinfo : EIATTR_REGCOUNT
	.align		4
        /*0000*/ 	.byte	0x04, 0x2f
        /*0002*/ 	.short	(.L_3 - .L_2)
	.align		4
.L_2:
        /*0004*/ 	.word	index@(triton_poi_fused__native_batch_norm_legit_no_training_cat_relu_63)
        /*0008*/ 	.word	0x0000001c


	//----- nvinfo : EIATTR_MIN_STACK_SIZE
	.align		4
.L_3:
        /*000c*/ 	.byte	0x04, 0x12
        /*000e*/ 	.short	(.L_5 - .L_4)
	.align		4
.L_4:
        /*0010*/ 	.word	index@(triton_poi_fused__native_batch_norm_legit_no_training_cat_relu_63)
        /*0014*/ 	.word	0x00000000


	//----- nvinfo : EIATTR_FRAME_SIZE
	.align		4
.L_5:
        /*0018*/ 	.byte	0x04, 0x11
        /*001a*/ 	.short	(.L_7 - .L_6)
	.align		4
.L_6:
        /*001c*/ 	.word	index@(triton_poi_fused__native_batch_norm_legit_no_training_cat_relu_63)
        /*0020*/ 	.word	0x00000000


	//----- nvinfo : EIATTR_MIN_STACK_SIZE
	.align		4
.L_7:
        /*0024*/ 	.byte	0x04, 0x12
        /*0026*/ 	.short	(.L_9 - .L_8)
	.align		4
.L_8:
        /*0028*/ 	.word	index@(triton_poi_fused__native_batch_norm_legit_no_training_cat_relu_63)
        /*002c*/ 	.word	0x00000000
.L_9:


//--------------------- .nv.info.triton_poi_fused__native_batch_norm_legit_no_training_cat_relu_63 --------------------------
	.section	.nv.info.triton_poi_fused__native_batch_norm_legit_no_training_cat_relu_63,"",@"SHT_CUDA_INFO"
	.sectionflags	@""
	.align	4


	//----- nvinfo : EIATTR_CUDA_API_VERSION
	.align		4
        /*0000*/ 	.byte	0x04, 0x37
        /*0002*/ 	.short	(.L_11 - .L_10)
.L_10:
        /*0004*/ 	.word	0x0000007c


	//----- nvinfo : EIATTR_KPARAM_INFO
	.align		4
.L_11:
        /*0008*/ 	.byte	0x04, 0x17
        /*000a*/ 	.short	(.L_13 - .L_12)
.L_12:
        /*000c*/ 	.word	0x00000000
        /*0010*/ 	.short	0x0008
        /*0012*/ 	.short	0x0040
        /*0014*/ 	.byte	0x00, 0xf0, 0x11, 0x00


	//----- nvinfo : EIATTR_KPARAM_INFO
	.align		4
.L_13:
        /*0018*/ 	.byte	0x04, 0x17
        /*001a*/ 	.short	(.L_15 - .L_14)
.L_14:
        /*001c*/ 	.word	0x00000000
        /*0020*/ 	.short	0x0007
        /*0022*/ 	.short	0x0038
        /*0024*/ 	.byte	0x00, 0xf4, 0x21, 0x00


	//----- nvinfo : EIATTR_KPARAM_INFO
	.align		4
.L_15:
        /*0028*/ 	.byte	0x04, 0x17
        /*002a*/ 	.short	(.L_17 - .L_16)
.L_16:
        /*002c*/ 	.word	0x00000000
        /*0030*/ 	.short	0x0006
        /*0032*/ 	.short	0x0030
        /*0034*/ 	.byte	0x00, 0xf4, 0x21, 0x00


	//----- nvinfo : EIATTR_KPARAM_INFO
	.align		4
.L_17:
        /*0038*/ 	.byte	0x04, 0x17
        /*003a*/ 	.short	(.L_19 - .L_18)
.L_18:
        /*003c*/ 	.word	0x00000000
        /*0040*/ 	.short	0x0005
        /*0042*/ 	.short	0x0028
        /*0044*/ 	.byte	0x00, 0xf4, 0x21, 0x00


	//----- nvinfo : EIATTR_KPARAM_INFO
	.align		4
.L_19:
        /*0048*/ 	.byte	0x04, 0x17
        /*004a*/ 	.short	(.L_21 - .L_20)
.L_20:
        /*004c*/ 	.word	0x00000000
        /*0050*/ 	.short	0x0004
        /*0052*/ 	.short	0x0020
        /*0054*/ 	.byte	0x00, 0xf4, 0x21, 0x00


	//----- nvinfo : EIATTR_KPARAM_INFO
	.align		4
.L_21:
        /*0058*/ 	.byte	0x04, 0x17
        /*005a*/ 	.short	(.L_23 - .L_22)
.L_22:
        /*005c*/ 	.word	0x00000000
        /*0060*/ 	.short	0x0003
        /*0062*/ 	.short	0x0018
        /*0064*/ 	.byte	0x00, 0xf4, 0x21, 0x00


	//----- nvinfo : EIATTR_KPARAM_INFO
	.align		4
.L_23:
        /*0068*/ 	.byte	0x04, 0x17
        /*006a*/ 	.short	(.L_25 - .L_24)
.L_24:
        /*006c*/ 	.word	0x00000000
        /*0070*/ 	.short	0x0002
        /*0072*/ 	.short	0x0010
        /*0074*/ 	.byte	0x00, 0xf4, 0x21, 0x00


	//----- nvinfo : EIATTR_KPARAM_INFO
	.align		4
.L_25:
        /*0078*/ 	.byte	0x04, 0x17
        /*007a*/ 	.short	(.L_27 - .L_26)
.L_26:
        /*007c*/ 	.word	0x00000000
        /*0080*/ 	.short	0x0001
        /*0082*/ 	.short	0x0008
        /*0084*/ 	.byte	0x00, 0xf4, 0x21, 0x00


	//----- nvinfo : EIATTR_KPARAM_INFO
	.align		4
.L_27:
        /*0088*/ 	.byte	0x04, 0x17
        /*008a*/ 	.short	(.L_29 - .L_28)
.L_28:
        /*008c*/ 	.word	0x00000000
        /*0090*/ 	.short	0x0000
        /*0092*/ 	.short	0x0000
        /*0094*/ 	.byte	0x00, 0xf4, 0x21, 0x00


	//----- nvinfo : EIATTR_SPARSE_MMA_MASK
	.align		4
.L_29:
        /*0098*/ 	.byte	0x03, 0x50
        /*009a*/ 	.short	0x0000


	//----- nvinfo : EIATTR_MAXREG_COUNT
	.align		4
        /*009c*/ 	.byte	0x03, 0x1b
        /*009e*/ 	.short	0x00ff


	//----- nvinfo : EIATTR_EXIT_INSTR_OFFSETS
	.align		4
        /*00a0*/ 	.byte	0x04, 0x1c
        /*00a2*/ 	.short	(.L_31 - .L_30)


	//   ....[0]....
.L_30:
        /*00a4*/ 	.word	0x00000680


	//   ....[1]....
        /*00a8*/ 	.word	0x000006a0


	//----- nvinfo : EIATTR_REQNTID
	.align		4
.L_31:
        /*00ac*/ 	.byte	0x04, 0x10
        /*00ae*/ 	.short	(.L_33 - .L_32)
.L_32:
        /*00b0*/ 	.word	0x00000080
        /*00b4*/ 	.word	0x00000001
        /*00b8*/ 	.word	0x00000001


	//----- nvinfo : EIATTR_CBANK_PARAM_SIZE
	.align		4
.L_33:
        /*00bc*/ 	.byte	0x03, 0x19
        /*00be*/ 	.short	0x0044


	//----- nvinfo : EIATTR_PARAM_CBANK
	.align		4
        /*00c0*/ 	.byte	0x04, 0x0a
        /*00c2*/ 	.short	(.L_35 - .L_34)
	.align		4
.L_34:
        /*00c4*/ 	.word	index@(.nv.constant0.triton_poi_fused__native_batch_norm_legit_no_training_cat_relu_63)
        /*00c8*/ 	.short	0x0210
        /*00ca*/ 	.short	0x0044


	//----- nvinfo : EIATTR_SW_WAR
	.align		4
.L_35:
        /*00cc*/ 	.byte	0x04, 0x36
        /*00ce*/ 	.short	(.L_37 - .L_36)
.L_36:
        /*00d0*/ 	.word	0x00000008
.L_37:


//--------------------- .nv.callgraph             --------------------------
	.section	.nv.callgraph,"",@"SHT_CUDA_CALLGRAPH"
	.align	4
	.sectionentsize	8
	.align		4
        /*0000*/ 	.word	0x00000000
	.align		4
        /*0004*/ 	.word	0xffffffff
	.align		4
        /*0008*/ 	.word	0x00000000
	.align		4
        /*000c*/ 	.word	0xfffffffe
	.align		4
        /*0010*/ 	.word	0x00000000
	.align		4
        /*0014*/ 	.word	0xfffffffd
	.align		4
        /*0018*/ 	.word	0x00000000
	.align		4
        /*001c*/ 	.word	0xfffffffc


//--------------------- .nv.constant4             --------------------------
	.section	.nv.constant4,"a",@progbits
	.align	8
	.align		8
.nv.constant4:
        /*0000*/ 	.dword	_$_str
	.align		8
        /*0008*/ 	.dword	_$_str_$_2


//--------------------- .text.triton_poi_fused__native_batch_norm_legit_no_training_cat_relu_63 --------------------------
	.section	.text.triton_poi_fused__native_batch_norm_legit_no_training_cat_relu_63,"ax",@progbits
	.align	128
        .global         triton_poi_fused__native_batch_norm_legit_no_training_cat_relu_63
        .type           triton_poi_fused__native_batch_norm_legit_no_training_cat_relu_63,@function
        .size           triton_poi_fused__native_batch_norm_legit_no_training_cat_relu_63,(.L_x_1 - triton_poi_fused__native_batch_norm_legit_no_training_cat_relu_63)
        .other          triton_poi_fused__native_batch_norm_legit_no_training_cat_relu_63,@"STO_CUDA_ENTRY STV_DEFAULT"
triton_poi_fused__native_batch_norm_legit_no_training_cat_relu_63:
.text.triton_poi_fused__native_batch_norm_legit_no_training_cat_relu_63:
[----:B------:R-:W0:Y:S01]  /*0000*/  LDC R1, c[0x0][0x28] ;  /* 0x00000a00ff017b82 */ /* 0x000e220000000800 */
[----:B------:R-:W1:Y:S07]  /*0010*/  S2R R0, SR_TID.X ;  /* 0x0000000000007919 */ /* 0x000e6e0000002100 */
[----:B------:R-:W2:Y:S01]  /*0020*/  LDC.64 R4, c[0x0][0x228] ;  /* 0x00008a00ff047b82 */ /* 0x000ea20000000a00 */
[----:B------:R-:W-:Y:S01]  /*0030*/  IMAD.MOV.U32 R6, RZ, RZ, RZ ;  /* 0x000000ffff067224 */ /* 0x000fe200078e00ff */
[----:B------:R-:W-:Y:S01]  /*0040*/  ULDC.64 UR4, c[0x0][0x208] ;  /* 0x0000820000047ab9 */ /* 0x000fe20000000a00 */
[----:B------:R-:W3:Y:S01]  /*0050*/  S2R R3, SR_CTAID.X ;  /* 0x0000000000037919 */ /* 0x000ee20000002500 */
[----:B------:R-:W-:Y:S01]  /*0060*/  HFMA2.MMA R10, -RZ, RZ, 0, 0 ;  /* 0x00000000ff0a7435 */ /* 0x000fe200000001ff */
[----:B------:R-:W-:-:S03]  /*0070*/  ULDC.64 UR6, c[0x0][0x218] ;  /* 0x0000860000067ab9 */ /* 0x000fc60000000a00 */
[----:B------:R-:W4:Y:S01]  /*0080*/  LDC.64 R14, c[0x0][0x220] ;  /* 0x00008800ff0e7b82 */ /* 0x000f220000000a00 */
[----:B-1----:R-:W-:-:S05]  /*0090*/  IMAD.SHL.U32 R0, R0, 0x2, RZ ;  /* 0x0000000200007824 */ /* 0x002fca00078e00ff */
[----:B------:R-:W-:-:S05]  /*00a0*/  LOP3.LUT R0, R0, 0xfe, RZ, 0xc0, !PT ;  /* 0x000000fe00007812 */ /* 0x000fca00078ec0ff */
[----:B---3--:R-:W-:-:S05]  /*00b0*/  IMAD R0, R3, 0x100, R0 ;  /* 0x0000010003007824 */ /* 0x008fca00078e0200 */
[----:B------:R-:W-:Y:S02]  /*00c0*/  SHF.R.S32.HI R3, RZ, 0x1f, R0 ;  /* 0x0000001fff037819 */ /* 0x000fe40000011400 */
[----:B------:R-:W-:Y:S02]  /*00d0*/  ISETP.GE.AND P0, PT, R0, 0x1550, PT ;  /* 0x000015500000780c */ /* 0x000fe40003f06270 */
[----:B------:R-:W-:-:S04]  /*00e0*/  LEA.HI R3, R3, R0, RZ, 0x2 ;  /* 0x0000000003037211 */ /* 0x000fc800078f10ff */
[----:B------:R-:W-:-:S05]  /*00f0*/  SHF.R.S32.HI R11, RZ, 0x2, R3 ;  /* 0x00000002ff0b7819 */ /* 0x000fca0000011403 */
[----:B------:R-:W-:-:S05]  /*0100*/  IMAD.HI R2, R11, 0x300c0301, RZ ;  /* 0x300c03010b027827 */ /* 0x000fca00078e02ff */
[----:B------:R-:W-:-:S04]  /*0110*/  SHF.R.U32.HI R7, RZ, 0x1f, R2 ;  /* 0x0000001fff077819 */ /* 0x000fc80000011602 */
[----:B------:R-:W-:-:S05]  /*0120*/  LEA.HI.SX32 R2, R2, R7, 0x1a ;  /* 0x0000000702027211 */ /* 0x000fca00078fd2ff */
[----:B------:R-:W-:-:S04]  /*0130*/  IMAD R11, R2, -0x155, R11 ;  /* 0xfffffeab020b7824 */ /* 0x000fc800078e020b */
[----:B--2---:R-:W-:-:S05]  /*0140*/  IMAD.WIDE R4, R11, 0x4, R4 ;  /* 0x000000040b047825 */ /* 0x004fca00078e0204 */
[----:B------:R-:W2:Y:S01]  /*0150*/  @!P0 LDG.E.EL R6, desc[UR4][R4.64] ;  /* 0x0000000404068981 */ /* 0x000ea2000c2e1900 */
[----:B------:R-:W-:-:S03]  /*0160*/  IMAD.HI R2, R0, 0x300c0301, RZ ;  /* 0x300c030100027827 */ /* 0x000fc600078e02ff */
[----:B------:R1:W3:Y:S01]  /*0170*/  @!P0 LDG.E.EL R10, desc[UR4][R4.64] ;  /* 0x00000004040a8981 */ /* 0x0002e2000c2e1900 */
[----:B------:R-:W-:Y:S01]  /*0180*/  IMAD.SHL.U32 R8, R11, 0x4, RZ ;  /* 0x000000040b087824 */ /* 0x000fe200078e00ff */
[----:B------:R-:W-:-:S04]  /*0190*/  SHF.R.U32.HI R7, RZ, 0x1f, R2 ;  /* 0x0000001fff077819 */ /* 0x000fc80000011602 */
[----:B------:R-:W-:Y:S02]  /*01a0*/  LEA.HI.SX32 R17, R2, R7, 0x18 ;  /* 0x0000000702117211 */ /* 0x000fe400078fc2ff */
[----:B------:R-:W-:Y:S02]  /*01b0*/  LOP3.LUT R7, R3, 0xfffffffc, RZ, 0xc0, !PT ;  /* 0xfffffffc03077812 */ /* 0x000fe400078ec0ff */
[----:B------:R-:W5:Y:S01]  /*01c0*/  LDC.64 R2, c[0x0][0x210] ;  /* 0x00008400ff027b82 */ /* 0x000f620000000a00 */
[C---:B------:R-:W-:Y:S02]  /*01d0*/  IMAD R9, R17.reuse, 0x30, RZ ;  /* 0x0000003011097824 */ /* 0x040fe400078e02ff */
[----:B------:R-:W-:Y:S02]  /*01e0*/  IMAD.IADD R7, R0, 0x1, -R7 ;  /* 0x0000000100077824 */ /* 0x000fe400078e0a07 */
[----:B-1----:R-:W-:Y:S01]  /*01f0*/  IMAD R4, R17, -0x554, R0 ;  /* 0xfffffaac11047824 */ /* 0x002fe200078e0200 */
[----:B------:R-:W-:-:S02]  /*0200*/  SHF.R.S32.HI R13, RZ, 0x1f, R9 ;  /* 0x0000001fff0d7819 */ /* 0x000fc40000011409 */
[----:B------:R-:W-:Y:S01]  /*0210*/  IADD3 R18, P1, P2, R8, R7, R9 ;  /* 0x0000000708127210 */ /* 0x000fe20007a3e009 */
[----:B------:R-:W-:Y:S01]  /*0220*/  IMAD R25, R17, 0x524, R4 ;  /* 0x0000052411197824 */ /* 0x000fe200078e0204 */
[----:B------:R-:W-:Y:S02]  /*0230*/  SHF.R.S32.HI R8, RZ, 0x1f, R8 ;  /* 0x0000001fff087819 */ /* 0x000fe40000011408 */
[----:B------:R-:W-:Y:S02]  /*0240*/  CS2R R4, SRZ ;  /* 0x0000000000047805 */ /* 0x000fe4000001ff00 */
[----:B------:R-:W-:Y:S02]  /*0250*/  SHF.R.S32.HI R7, RZ, 0x1f, R7 ;  /* 0x0000001fff077819 */ /* 0x000fe40000011407 */
[----:B------:R-:W-:Y:S02]  /*0260*/  LEA R16, P3, R18, UR6, 0x2 ;  /* 0x0000000612107c11 */ /* 0x000fe4000f8610ff */
[----:B------:R-:W-:-:S02]  /*0270*/  IADD3.X R7, R8, R7, R13, P1, P2 ;  /* 0x0000000708077210 */ /* 0x000fc40000fe440d */
[----:B------:R-:W1:Y:S01]  /*0280*/  LDC.64 R12, c[0x0][0x230] ;  /* 0x00008c00ff0c7b82 */ /* 0x000e620000000a00 */
[C---:B------:R-:W-:Y:S02]  /*0290*/  ISETP.GE.AND P2, PT, R11.reuse, 0x149, PT ;  /* 0x000001490b00780c */ /* 0x040fe40003f46270 */
[----:B------:R-:W-:Y:S02]  /*02a0*/  ISETP.GT.AND P1, PT, R11, 0x148, !P0 ;  /* 0x000001480b00780c */ /* 0x000fe40004724270 */
[----:B------:R-:W-:Y:S01]  /*02b0*/  ISETP.LT.AND P4, PT, R0, 0x1550, !P2 ;  /* 0x000015500000780c */ /* 0x000fe20005781270 */
[----:B-----5:R-:W-:Y:S01]  /*02c0*/  IMAD.WIDE R24, R25, 0x4, R2 ;  /* 0x0000000419187825 */ /* 0x020fe200078e0202 */
[----:B------:R-:W-:Y:S01]  /*02d0*/  CS2R R2, SRZ ;  /* 0x0000000000027805 */ /* 0x000fe2000001ff00 */
[----:B------:R-:W5:Y:S01]  /*02e0*/  LDC.64 R8, c[0x0][0x238] ;  /* 0x00008e00ff087b82 */ /* 0x000f620000000a00 */
[----:B------:R-:W-:Y:S01]  /*02f0*/  LEA.HI.X R17, R18, UR7, R7, 0x2, P3 ;  /* 0x0000000712117c11 */ /* 0x000fe200098f1407 */
[----:B----4-:R-:W-:Y:S01]  /*0300*/  IMAD.WIDE R22, R11, 0x4, R14 ;  /* 0x000000040b167825 */ /* 0x010fe200078e020e */
[----:B------:R-:W-:-:S02]  /*0310*/  MOV R7, RZ ;  /* 0x000000ff00077202 */ /* 0x000fc40000000f00 */
[----:B------:R-:W-:-:S03]  /*0320*/  CS2R R14, SRZ ;  /* 0x00000000000e7805 */ /* 0x000fc6000001ff00 */
[----:B------:R-:W4:Y:S04]  /*0330*/  @P1 LDG.E.64 R4, desc[UR4][R16.64+-0x1490] ;  /* 0xffeb700410041981 */ /* 0x000f28000c1e1b00 */
[----:B------:R-:W4:Y:S01]  /*0340*/  @P4 LDG.E.64 R2, desc[UR4][R24.64] ;  /* 0x0000000418024981 */ /* 0x000f22000c1e1b00 */
[----:B-1----:R-:W-:-:S03]  /*0350*/  IMAD.WIDE R12, R11, 0x4, R12 ;  /* 0x000000040b0c7825 */ /* 0x002fc600078e020c */
[----:B------:R-:W4:Y:S04]  /*0360*/  @!P0 LDG.E.EL R7, desc[UR4][R22.64] ;  /* 0x0000000416078981 */ /* 0x000f28000c2e1900 */
[----:B------:R-:W4:Y:S01]  /*0370*/  @!P0 LDG.E.EL R14, desc[UR4][R22.64] ;  /* 0x00000004160e8981 */ /* 0x000f22000c2e1900 */
[----:B-----5:R-:W-:Y:S01]  /*0380*/  IMAD.WIDE R8, R11, 0x4, R8 ;  /* 0x000000040b087825 */ /* 0x020fe200078e0208 */
[----:B------:R-:W-:-:S03]  /*0390*/  HFMA2.MMA R11, -RZ, RZ, 0, 0 ;  /* 0x00000000ff0b7435 */ /* 0x000fc600000001ff */
[----:B------:R-:W-:Y:S01]  /*03a0*/  IMAD.MOV.U32 R20, RZ, RZ, RZ ;  /* 0x000000ffff147224 */ /* 0x000fe200078e00ff */
[----:B------:R-:W5:Y:S01]  /*03b0*/  @!P0 LDG.E.EL R15, desc[UR4][R8.64] ;  /* 0x00000004080f8981 */ /* 0x000f62000c2e1900 */
[----:B------:R-:W-:-:S04]  /*03c0*/  IMAD.MOV.U32 R18, RZ, RZ, RZ ;  /* 0x000000ffff127224 */ /* 0x000fc800078e00ff */
[----:B------:R-:W5:Y:S04]  /*03d0*/  @!P0 LDG.E.EL R20, desc[UR4][R12.64] ;  /* 0x000000040c148981 */ /* 0x000f68000c2e1900 */
[----:B------:R1:W5:Y:S04]  /*03e0*/  @!P0 LDG.E.EL R18, desc[UR4][R12.64] ;  /* 0x000000040c128981 */ /* 0x000368000c2e1900 */
[----:B------:R1:W5:Y:S01]  /*03f0*/  @!P0 LDG.E.EL R11, desc[UR4][R8.64] ;  /* 0x00000004080b8981 */ /* 0x000362000c2e1900 */
[----:B------:R-:W-:Y:S01]  /*0400*/  IMAD.MOV.U32 R21, RZ, RZ, 0x3e800000 ;  /* 0x3e800000ff157424 */ /* 0x000fe200078e00ff */
[----:B01----:R-:W0:Y:S08]  /*0410*/  LDC.64 R12, c[0x0][0x240] ;  /* 0x00009000ff0c7b82 */ /* 0x003e300000000a00 */
[----:B------:R-:W1:Y:S01]  /*0420*/  LDC.64 R8, c[0x0][0x248] ;  /* 0x00009200ff087b82 */ /* 0x000e620000000a00 */
[----:B0-----:R-:W-:-:S04]  /*0430*/  IMAD.WIDE R12, R0, 0x4, R12 ;  /* 0x00000004000c7825 */ /* 0x001fc800078e020c */
[----:B-1----:R-:W-:-:S04]  /*0440*/  IMAD.WIDE R8, R0, 0x4, R8 ;  /* 0x0000000400087825 */ /* 0x002fc800078e0208 */
[----:B--2---:R-:W-:-:S04]  /*0450*/  FADD R6, R6, 9.9999997473787516356e-06 ;  /* 0x3727c5ac06067421 */ /* 0x004fc80000000000 */
[----:B------:R-:W0:Y:S01]  /*0460*/  MUFU.SQRT R16, R6 ;  /* 0x0000000600107308 */ /* 0x000e220000002000 */
[----:B---3--:R-:W-:-:S07]  /*0470*/  FADD R10, R10, 9.9999997473787516356e-06 ;  /* 0x3727c5ac0a0a7421 */ /* 0x008fce0000000000 */
[----:B------:R-:W1:Y:S01]  /*0480*/  MUFU.SQRT R17, R10 ;  /* 0x0000000a00117308 */ /* 0x000e620000002000 */
[C---:B0-----:R-:W-:Y:S02]  /*0490*/  FSETP.GT.AND P6, PT, R16.reuse, 8.50705917302346158658e+37, PT ;  /* 0x7e8000001000780b */ /* 0x041fe40003fc4000 */
[----:B------:R-:W-:Y:S02]  /*04a0*/  FSETP.GEU.AND P3, PT, R16, 1.175494350822287508e-38, PT ;  /* 0x008000001000780b */ /* 0x000fe40003f6e000 */
[----:B------:R-:W-:Y:S02]  /*04b0*/  FSEL R19, R21, 1, P6 ;  /* 0x3f80000015137808 */ /* 0x000fe40003000000 */
[----:B-1----:R-:W-:-:S07]  /*04c0*/  FSETP.GT.AND P5, PT, R17, 8.50705917302346158658e+37, PT ;  /* 0x7e8000001100780b */ /* 0x002fce0003fa4000 */
[----:B------:R-:W-:Y:S01]  /*04d0*/  @P6 FMUL R16, R16, 0.25 ;  /* 0x3e80000010106820 */ /* 0x000fe20000400000 */
[----:B------:R-:W-:-:S03]  /*04e0*/  FSETP.GEU.AND P6, PT, R17, 1.175494350822287508e-38, PT ;  /* 0x008000001100780b */ /* 0x000fc60003fce000 */
[----:B------:R-:W-:Y:S02]  /*04f0*/  @!P3 FMUL R16, R16, 16777216 ;  /* 0x4b8000001010b820 */ /* 0x000fe40000400000 */
[----:B------:R-:W-:-:S08]  /*0500*/  @P5 FMUL R17, R17, 0.25 ;  /* 0x3e80000011115820 */ /* 0x000fd00000400000 */
[----:B------:R-:W-:Y:S01]  /*0510*/  @!P6 FMUL R17, R17, 16777216 ;  /* 0x4b8000001111e820 */ /* 0x000fe20000400000 */
[----:B------:R-:W0:Y:S01]  /*0520*/  MUFU.RCP R16, R16 ;  /* 0x0000001000107308 */ /* 0x000e220000001000 */
[----:B------:R-:W-:-:S07]  /*0530*/  FSEL R6, R21, 1, P5 ;  /* 0x3f80000015067808 */ /* 0x000fce0002800000 */
[----:B------:R-:W1:Y:S01]  /*0540*/  MUFU.RCP R17, R17 ;  /* 0x0000001100117308 */ /* 0x000e620000001000 */
[----:B----4-:R-:W-:Y:S02]  /*0550*/  SEL R2, R2, RZ, P4 ;  /* 0x000000ff02027207 */ /* 0x010fe40002000000 */
[----:B------:R-:W-:Y:S01]  /*0560*/  SEL R3, R3, RZ, P4 ;  /* 0x000000ff03037207 */ /* 0x000fe20002000000 */
[----:B------:R-:W-:Y:S01]  /*0570*/  @!P3 FMUL R19, R19, 16777216 ;  /* 0x4b8000001313b820 */ /* 0x000fe20000400000 */
[----:B------:R-:W-:Y:S01]  /*0580*/  @P2 SEL R2, R4, RZ, P1 ;  /* 0x000000ff04022207 */ /* 0x000fe20000800000 */
[----:B------:R-:W-:Y:S01]  /*0590*/  @!P6 FMUL R6, R6, 16777216 ;  /* 0x4b8000000606e820 */ /* 0x000fe20000400000 */
[----:B------:R-:W-:Y:S01]  /*05a0*/  @P2 SEL R3, R5, RZ, P1 ;  /* 0x000000ff05032207 */ /* 0x000fe20000800000 */
[----:B0-----:R-:W-:Y:S02]  /*05b0*/  FMUL R16, R16, R19 ;  /* 0x0000001310107220 */ /* 0x001fe40000400000 */
[----:B------:R-:W-:-:S02]  /*05c0*/  FADD R7, R2, -R7 ;  /* 0x8000000702077221 */ /* 0x000fc40000000000 */
[----:B------:R-:W-:Y:S01]  /*05d0*/  FADD R14, R3, -R14 ;  /* 0x8000000e030e7221 */ /* 0x000fe20000000000 */
[----:B-1----:R-:W-:Y:S01]  /*05e0*/  FMUL R17, R17, R6 ;  /* 0x0000000611117220 */ /* 0x002fe20000400000 */
[----:B------:R-:W-:-:S03]  /*05f0*/  FMUL R16, R7, R16 ;  /* 0x0000001007107220 */ /* 0x000fc60000400000 */
[----:B------:R-:W-:Y:S01]  /*0600*/  FMUL R14, R14, R17 ;  /* 0x000000110e0e7220 */ /* 0x000fe20000400000 */
[----:B-----5:R-:W-:Y:S01]  /*0610*/  FFMA R15, R16, R20, R15 ;  /* 0x00000014100f7223 */ /* 0x020fe2000000000f */
[----:B------:R0:W-:Y:S02]  /*0620*/  @!P0 STG.E.64 desc[UR4][R12.64], R2 ;  /* 0x000000020c008986 */ /* 0x0001e4000c101b04 */
[----:B------:R-:W-:Y:S02]  /*0630*/  FFMA R11, R14, R18, R11 ;  /* 0x000000120e0b7223 */ /* 0x000fe4000000000b */
[----:B------:R-:W-:-:S03]  /*0640*/  FSETP.GEU.AND P1, PT, R15, RZ, PT ;  /* 0x000000ff0f00720b */ /* 0x000fc60003f2e000 */
[----:B------:R-:W-:Y:S02]  /*0650*/  FSETP.GEU.AND P2, PT, R11, RZ, PT ;  /* 0x000000ff0b00720b */ /* 0x000fe40003f4e000 */
[----:B------:R-:W-:Y:S02]  /*0660*/  FSEL R10, R15, RZ, P1 ;  /* 0x000000ff0f0a7208 */ /* 0x000fe40000800000 */
[----:B------:R-:W-:Y:S01]  /*0670*/  FSEL R11, R11, RZ, P2 ;  /* 0x000000ff0b0b7208 */ /* 0x000fe20001000000 */
[----:B0-----:R-:W-:Y:S08]  /*0680*/  @P0 EXIT ;  /* 0x000000000000094d */ /* 0x001ff00003800000 */
[----:B------:R-:W-:Y:S01]  /*0690*/  STG.E.64 desc[UR4][R8.64], R10 ;  /* 0x0000000a08007986 */ /* 0x000fe2000c101b04 */
[----:B------:R-:W-:Y:S05]  /*06a0*/  EXIT ;  /* 0x000000000000794d */ /* 0x000fea0003800000 */
.L_x_0:
[----:B------:R-:W-:-:S00]  /*06b0*/  BRA `(.L_x_0) ;  /* 0xfffffffc00fc7947 */ /* 0x000fc0000383ffff */
[----:B------:R-:W-:-:S00]  /*06c0*/  NOP ;  /* 0x0000000000007918 */ /* 0x000fc00000000000 */
        /* <DEDUP_REMOVED lines=11> */
.L_x_1:


//--------------------- .nv.global.init           --------------------------
	.section	.nv.global.init,"aw",@progbits
.nv.global.init:
	.type		_$_str,@object
	.size		_$_str,(_$_str_$_2 - _$_str)
_$_str:
        /*0000*/ 	.byte	0x5f, 0x5f, 0x43, 0x55, 0x44, 0x41, 0x5f, 0x46, 0x54, 0x5a, 0x00
	.type		_$_str_$_2,@object
	.size		_$_str_$_2,(.L_1 - _$_str_$_2)
_$_str_$_2:
        /*000b*/ 	.byte	0x5f, 0x5f, 0x43, 0x55, 0x44, 0x41, 0x5f, 0x50, 0x52, 0x45, 0x43, 0x5f, 0x53, 0x51, 0x52, 0x54
        /*001b*/ 	.byte	0x00
.L_1:


//--------------------- .nv.constant0.triton_poi_fused__native_batch_norm_legit_no_training_cat_relu_63 --------------------------
	.section	.nv.constant0.triton_poi_fused__native_batch_norm_legit_no_training_cat_relu_63,"a",@progbits
	.sectionflags	@""
	.align	4
.nv.constant0.triton_poi_fused__native_batch_norm_legit_no_training_cat_relu_63:
	.zero		596
